//
// Generated by NVIDIA NVVM Compiler
//
// Compiler Build ID: CL-36424714
// Cuda compilation tools, release 13.0, V13.0.88
// Based on NVVM 20.0.0
//

.version 9.0
.target sm_100
.address_size 64

	// .globl	_Z16reduceNeighboredPiS_j

.visible .entry _Z16reduceNeighboredPiS_j(
	.param .u64 .ptr .align 1 _Z16reduceNeighboredPiS_j_param_0,
	.param .u64 .ptr .align 1 _Z16reduceNeighboredPiS_j_param_1,
	.param .u32 _Z16reduceNeighboredPiS_j_param_2
)
{
	.reg .pred 	%p<6>;
	.reg .b32 	%r<17>;
	.reg .b64 	%rd<13>;

	ld.param.u64 	%rd4, [_Z16reduceNeighboredPiS_j_param_0];
	ld.param.u64 	%rd3, [_Z16reduceNeighboredPiS_j_param_1];
	ld.param.u32 	%r6, [_Z16reduceNeighboredPiS_j_param_2];
	cvta.to.global.u64 	%rd5, %rd4;
	mov.u32 	%r1, %tid.x;
	mov.u32 	%r2, %ctaid.x;
	mov.u32 	%r3, %ntid.x;
	mul.lo.s32 	%r7, %r2, %r3;
	add.s32 	%r8, %r7, %r1;
	mul.wide.u32 	%rd6, %r7, 4;
	add.s64 	%rd1, %rd5, %rd6;
	setp.ge.u32 	%p1, %r8, %r6;
	@%p1 bra 	$L__BB0_8;
	setp.lt.u32 	%p2, %r3, 2;
	@%p2 bra 	$L__BB0_6;
	mul.wide.u32 	%rd7, %r1, 4;
	add.s64 	%rd2, %rd1, %rd7;
	mov.b32 	%r16, 1;
$L__BB0_3:
	shl.b32 	%r5, %r16, 1;
	add.s32 	%r10, %r5, -1;
	and.b32  	%r11, %r10, %r1;
	setp.ne.s32 	%p3, %r11, 0;
	@%p3 bra 	$L__BB0_5;
	mul.wide.s32 	%rd8, %r16, 4;
	add.s64 	%rd9, %rd2, %rd8;
	ld.global.u32 	%r12, [%rd9];
	ld.global.u32 	%r13, [%rd2];
	add.s32 	%r14, %r13, %r12;
	st.global.u32 	[%rd2], %r14;
$L__BB0_5:
	bar.sync 	0;
	setp.lt.u32 	%p4, %r5, %r3;
	mov.u32 	%r16, %r5;
	@%p4 bra 	$L__BB0_3;
$L__BB0_6:
	setp.ne.s32 	%p5, %r1, 0;
	@%p5 bra 	$L__BB0_8;
	ld.global.u32 	%r15, [%rd1];
	cvta.to.global.u64 	%rd10, %rd3;
	mul.wide.u32 	%rd11, %r2, 4;
	add.s64 	%rd12, %rd10, %rd11;
	st.global.u32 	[%rd12], %r15;
$L__BB0_8:
	ret;

}
	// .globl	_Z20reduceNeighboredLessPiS_j
.visible .entry _Z20reduceNeighboredLessPiS_j(
	.param .u64 .ptr .align 1 _Z20reduceNeighboredLessPiS_j_param_0,
	.param .u64 .ptr .align 1 _Z20reduceNeighboredLessPiS_j_param_1,
	.param .u32 _Z20reduceNeighboredLessPiS_j_param_2
)
{
	.reg .pred 	%p<6>;
	.reg .b32 	%r<17>;
	.reg .b64 	%rd<13>;

	ld.param.u64 	%rd3, [_Z20reduceNeighboredLessPiS_j_param_0];
	ld.param.u64 	%rd2, [_Z20reduceNeighboredLessPiS_j_param_1];
	ld.param.u32 	%r7, [_Z20reduceNeighboredLessPiS_j_param_2];
	cvta.to.global.u64 	%rd4, %rd3;
	mov.u32 	%r1, %tid.x;
	mov.u32 	%r2, %ctaid.x;
	mov.u32 	%r3, %ntid.x;
	mul.lo.s32 	%r8, %r2, %r3;
	add.s32 	%r9, %r8, %r1;
	mul.wide.u32 	%rd5, %r8, 4;
	add.s64 	%rd1, %rd4, %rd5;
	setp.ge.u32 	%p1, %r9, %r7;
	@%p1 bra 	$L__BB1_8;
	setp.lt.u32 	%p2, %r3, 2;
	@%p2 bra 	$L__BB1_6;
	mov.b32 	%r16, 1;
$L__BB1_3:
	shl.b32 	%r5, %r16, 1;
	mul.lo.s32 	%r6, %r5, %r1;
	setp.ge.u32 	%p3, %r6, %r3;
	@%p3 bra 	$L__BB1_5;
	add.s32 	%r11, %r6, %r16;
	mul.wide.u32 	%rd6, %r11, 4;
	add.s64 	%rd7, %rd1, %rd6;
	ld.global.u32 	%r12, [%rd7];
	mul.wide.u32 	%rd8, %r6, 4;
	add.s64 	%rd9, %rd1, %rd8;
	ld.global.u32 	%r13, [%rd9];
	add.s32 	%r14, %r13, %r12;
	st.global.u32 	[%rd9], %r14;
$L__BB1_5:
	bar.sync 	0;
	setp.lt.u32 	%p4, %r5, %r3;
	mov.u32 	%r16, %r5;
	@%p4 bra 	$L__BB1_3;
$L__BB1_6:
	setp.ne.s32 	%p5, %r1, 0;
	@%p5 bra 	$L__BB1_8;
	ld.global.u32 	%r15, [%rd1];
	cvta.to.global.u64 	%rd10, %rd2;
	mul.wide.u32 	%rd11, %r2, 4;
	add.s64 	%rd12, %rd10, %rd11;
	st.global.u32 	[%rd12], %r15;
$L__BB1_8:
	ret;

}
	// .globl	_Z17reduceInterleavedPiS_j
.visible .entry _Z17reduceInterleavedPiS_j(
	.param .u64 .ptr .align 1 _Z17reduceInterleavedPiS_j_param_0,
	.param .u64 .ptr .align 1 _Z17reduceInterleavedPiS_j_param_1,
	.param .u32 _Z17reduceInterleavedPiS_j_param_2
)
{
	.reg .pred 	%p<6>;
	.reg .b32 	%r<14>;
	.reg .b64 	%rd<13>;

	ld.param.u64 	%rd4, [_Z17reduceInterleavedPiS_j_param_0];
	ld.param.u64 	%rd3, [_Z17reduceInterleavedPiS_j_param_1];
	ld.param.u32 	%r6, [_Z17reduceInterleavedPiS_j_param_2];
	cvta.to.global.u64 	%rd5, %rd4;
	mov.u32 	%r1, %tid.x;
	mov.u32 	%r2, %ctaid.x;
	mov.u32 	%r13, %ntid.x;
	mul.lo.s32 	%r7, %r2, %r13;
	add.s32 	%r8, %r7, %r1;
	mul.wide.u32 	%rd6, %r7, 4;
	add.s64 	%rd1, %rd5, %rd6;
	setp.ge.u32 	%p1, %r8, %r6;
	@%p1 bra 	$L__BB2_8;
	setp.lt.u32 	%p2, %r13, 2;
	@%p2 bra 	$L__BB2_6;
	mul.wide.u32 	%rd7, %r1, 4;
	add.s64 	%rd2, %rd1, %rd7;
$L__BB2_3:
	shr.u32 	%r5, %r13, 1;
	setp.ge.u32 	%p3, %r1, %r5;
	@%p3 bra 	$L__BB2_5;
	mul.wide.u32 	%rd8, %r5, 4;
	add.s64 	%rd9, %rd2, %rd8;
	ld.global.u32 	%r9, [%rd9];
	ld.global.u32 	%r10, [%rd2];
	add.s32 	%r11, %r10, %r9;
	st.global.u32 	[%rd2], %r11;
$L__BB2_5:
	bar.sync 	0;
	setp.gt.u32 	%p4, %r13, 3;
	mov.u32 	%r13, %r5;
	@%p4 bra 	$L__BB2_3;
$L__BB2_6:
	setp.ne.s32 	%p5, %r1, 0;
	@%p5 bra 	$L__BB2_8;
	ld.global.u32 	%r12, [%rd1];
	cvta.to.global.u64 	%rd10, %rd3;
	mul.wide.u32 	%rd11, %r2, 4;
	add.s64 	%rd12, %rd10, %rd11;
	st.global.u32 	[%rd12], %r12;
$L__BB2_8:
	ret;

}
	// .globl	_Z16reduceUnrolling2PiS_j
.visible .entry _Z16reduceUnrolling2PiS_j(
	.param .u64 .ptr .align 1 _Z16reduceUnrolling2PiS_j_param_0,
	.param .u64 .ptr .align 1 _Z16reduceUnrolling2PiS_j_param_1,
	.param .u32 _Z16reduceUnrolling2PiS_j_param_2
)
{
	.reg .pred 	%p<6>;
	.reg .b32 	%r<19>;
	.reg .b64 	%rd<18>;

	ld.param.u64 	%rd6, [_Z16reduceUnrolling2PiS_j_param_0];
	ld.param.u64 	%rd5, [_Z16reduceUnrolling2PiS_j_param_1];
	ld.param.u32 	%r8, [_Z16reduceUnrolling2PiS_j_param_2];
	cvta.to.global.u64 	%rd1, %rd6;
	mov.u32 	%r1, %tid.x;
	mov.u32 	%r2, %ctaid.x;
	mov.u32 	%r18, %ntid.x;
	mul.lo.s32 	%r9, %r18, %r2;
	shl.b32 	%r10, %r9, 1;
	add.s32 	%r4, %r10, %r1;
	cvt.u64.u32 	%rd2, %r10;
	add.s32 	%r5, %r4, %r18;
	setp.ge.u32 	%p1, %r5, %r8;
	@%p1 bra 	$L__BB3_2;
	mul.wide.u32 	%rd7, %r5, 4;
	add.s64 	%rd8, %rd1, %rd7;
	ld.global.u32 	%r11, [%rd8];
	mul.wide.u32 	%rd9, %r4, 4;
	add.s64 	%rd10, %rd1, %rd9;
	ld.global.u32 	%r12, [%rd10];
	add.s32 	%r13, %r12, %r11;
	st.global.u32 	[%rd10], %r13;
$L__BB3_2:
	shl.b64 	%rd11, %rd2, 2;
	add.s64 	%rd3, %rd1, %rd11;
	bar.sync 	0;
	setp.lt.u32 	%p2, %r18, 2;
	@%p2 bra 	$L__BB3_7;
	mul.wide.u32 	%rd12, %r1, 4;
	add.s64 	%rd4, %rd3, %rd12;
$L__BB3_4:
	shr.u32 	%r7, %r18, 1;
	setp.ge.u32 	%p3, %r1, %r7;
	@%p3 bra 	$L__BB3_6;
	mul.wide.u32 	%rd13, %r7, 4;
	add.s64 	%rd14, %rd4, %rd13;
	ld.global.u32 	%r14, [%rd14];
	ld.global.u32 	%r15, [%rd4];
	add.s32 	%r16, %r15, %r14;
	st.global.u32 	[%rd4], %r16;
$L__BB3_6:
	bar.sync 	0;
	setp.gt.u32 	%p4, %r18, 3;
	mov.u32 	%r18, %r7;
	@%p4 bra 	$L__BB3_4;
$L__BB3_7:
	setp.ne.s32 	%p5, %r1, 0;
	@%p5 bra 	$L__BB3_9;
	ld.global.u32 	%r17, [%rd3];
	cvta.to.global.u64 	%rd15, %rd5;
	mul.wide.u32 	%rd16, %r2, 4;
	add.s64 	%rd17, %rd15, %rd16;
	st.global.u32 	[%rd17], %r17;
$L__BB3_9:
	ret;

}
	// .globl	_Z16reduceUnrolling4PiS_j
.visible .entry _Z16reduceUnrolling4PiS_j(
	.param .u64 .ptr .align 1 _Z16reduceUnrolling4PiS_j_param_0,
	.param .u64 .ptr .align 1 _Z16reduceUnrolling4PiS_j_param_1,
	.param .u32 _Z16reduceUnrolling4PiS_j_param_2
)
{
	.reg .pred 	%p<6>;
	.reg .b32 	%r<26>;
	.reg .b64 	%rd<22>;

	ld.param.u64 	%rd6, [_Z16reduceUnrolling4PiS_j_param_0];
	ld.param.u64 	%rd5, [_Z16reduceUnrolling4PiS_j_param_1];
	ld.param.u32 	%r8, [_Z16reduceUnrolling4PiS_j_param_2];
	cvta.to.global.u64 	%rd1, %rd6;
	mov.u32 	%r1, %tid.x;
	mov.u32 	%r2, %ctaid.x;
	mov.u32 	%r25, %ntid.x;
	mul.lo.s32 	%r9, %r25, %r2;
	shl.b32 	%r10, %r9, 2;
	add.s32 	%r4, %r10, %r1;
	cvt.u64.u32 	%rd2, %r10;
	mad.lo.s32 	%r5, %r25, 3, %r4;
	setp.ge.u32 	%p1, %r5, %r8;
	@%p1 bra 	$L__BB4_2;
	shl.b32 	%r11, %r25, 1;
	sub.s32 	%r12, %r5, %r11;
	mul.wide.u32 	%rd7, %r12, 4;
	add.s64 	%rd8, %rd1, %rd7;
	ld.global.u32 	%r13, [%rd8];
	mul.wide.u32 	%rd9, %r4, 4;
	add.s64 	%rd10, %rd1, %rd9;
	ld.global.u32 	%r14, [%rd10];
	add.s32 	%r15, %r14, %r13;
	add.s32 	%r16, %r12, %r25;
	mul.wide.u32 	%rd11, %r16, 4;
	add.s64 	%rd12, %rd1, %rd11;
	ld.global.u32 	%r17, [%rd12];
	add.s32 	%r18, %r17, %r15;
	mul.wide.u32 	%rd13, %r5, 4;
	add.s64 	%rd14, %rd1, %rd13;
	ld.global.u32 	%r19, [%rd14];
	add.s32 	%r20, %r19, %r18;
	st.global.u32 	[%rd10], %r20;
$L__BB4_2:
	shl.b64 	%rd15, %rd2, 2;
	add.s64 	%rd3, %rd1, %rd15;
	bar.sync 	0;
	setp.lt.u32 	%p2, %r25, 2;
	@%p2 bra 	$L__BB4_7;
	mul.wide.u32 	%rd16, %r1, 4;
	add.s64 	%rd4, %rd3, %rd16;
$L__BB4_4:
	shr.u32 	%r7, %r25, 1;
	setp.ge.u32 	%p3, %r1, %r7;
	@%p3 bra 	$L__BB4_6;
	mul.wide.u32 	%rd17, %r7, 4;
	add.s64 	%rd18, %rd4, %rd17;
	ld.global.u32 	%r21, [%rd18];
	ld.global.u32 	%r22, [%rd4];
	add.s32 	%r23, %r22, %r21;
	st.global.u32 	[%rd4], %r23;
$L__BB4_6:
	bar.sync 	0;
	setp.gt.u32 	%p4, %r25, 3;
	mov.u32 	%r25, %r7;
	@%p4 bra 	$L__BB4_4;
$L__BB4_7:
	setp.ne.s32 	%p5, %r1, 0;
	@%p5 bra 	$L__BB4_9;
	ld.global.u32 	%r24, [%rd3];
	cvta.to.global.u64 	%rd19, %rd5;
	mul.wide.u32 	%rd20, %r2, 4;
	add.s64 	%rd21, %rd19, %rd20;
	st.global.u32 	[%rd21], %r24;
$L__BB4_9:
	ret;

}


// ===== COMPILED SASS (sm_100) =====

	.target	sm_100

	.elftype	@"ET_EXEC"


//--------------------- .note.nv.tkinfo           --------------------------
	.section	.note.nv.tkinfo,"",@"SHT_NOTE"
	.sectionflags	@"SHF_NOTE_NV_TKINFO"
	.tkinfo
        /*0018*/ 	.word	0x00000002
        /*0030*/ 	.string	""
        /*0030*/ 	.string	"ptxas"
        /*0030*/ 	.string	"Cuda compilation tools, release 13.0, V13.0.88"
        /*0030*/ 	.string	"Build cuda_13.0.r13.0/compiler.36424714_0"
        /*0030*/ 	.string	"-arch sm_100 -m 64 "



//--------------------- .note.nv.cuinfo           --------------------------
	.section	.note.nv.cuinfo,"",@"SHT_NOTE"
	.sectionflags	@"SHF_NOTE_NV_CUINFO"
        /*0018*/ 	.short	0x0002
        /*001a*/ 	.short	0x0064
        /*001c*/ 	.short	0x0082
	.zero		2


//--------------------- .nv.info                  --------------------------
	.section	.nv.info,"",@"SHT_CUDA_INFO"
	.align	4


	//----- nvinfo : EIATTR_REGCOUNT
	.align		4
        /*0000*/ 	.byte	0x04, 0x2f
        /*0002*/ 	.short	(.L_1 - .L_0)
	.align		4
.L_0:
        /*0004*/ 	.word	index@(_Z16reduceNeighboredPiS_j)
        /*0008*/ 	.word	0x00000010


	//----- nvinfo : EIATTR_FRAME_SIZE
	.align		4
.L_1:
        /*000c*/ 	.byte	0x04, 0x11
        /*000e*/ 	.short	(.L_3 - .L_2)
	.align		4
.L_2:
        /*0010*/ 	.word	index@(_Z16reduceNeighboredPiS_j)
        /*0014*/ 	.word	0x00000000


	//----- nvinfo : EIATTR_REGCOUNT
	.align		4
.L_3:
        /*0018*/ 	.byte	0x04, 0x2f
        /*001a*/ 	.short	(.L_5 - .L_4)
	.align		4
.L_4:
        /*001c*/ 	.word	index@(_Z20reduceNeighboredLessPiS_j)
        /*0020*/ 	.word	0x0000000e


	//----- nvinfo : EIATTR_FRAME_SIZE
	.align		4
.L_5:
        /*0024*/ 	.byte	0x04, 0x11
        /*0026*/ 	.short	(.L_7 - .L_6)
	.align		4
.L_6:
        /*0028*/ 	.word	index@(_Z20reduceNeighboredLessPiS_j)
        /*002c*/ 	.word	0x00000000


	//----- nvinfo : EIATTR_REGCOUNT
	.align		4
.L_7:
        /*0030*/ 	.byte	0x04, 0x2f
        /*0032*/ 	.short	(.L_9 - .L_8)
	.align		4
.L_8:
        /*0034*/ 	.word	index@(_Z17reduceInterleavedPiS_j)
        /*0038*/ 	.word	0x00000010


	//----- nvinfo : EIATTR_FRAME_SIZE
	.align		4
.L_9:
        /*003c*/ 	.byte	0x04, 0x11
        /*003e*/ 	.short	(.L_11 - .L_10)
	.align		4
.L_10:
        /*0040*/ 	.word	index@(_Z17reduceInterleavedPiS_j)
        /*0044*/ 	.word	0x00000000


	//----- nvinfo : EIATTR_REGCOUNT
	.align		4
.L_11:
        /*0048*/ 	.byte	0x04, 0x2f
        /*004a*/ 	.short	(.L_13 - .L_12)
	.align		4
.L_12:
        /*004c*/ 	.word	index@(_Z16reduceUnrolling2PiS_j)
        /*0050*/ 	.word	0x00000010


	//----- nvinfo : EIATTR_FRAME_SIZE
	.align		4
.L_13:
        /*0054*/ 	.byte	0x04, 0x11
        /*0056*/ 	.short	(.L_15 - .L_14)
	.align		4
.L_14:
        /*0058*/ 	.word	index@(_Z16reduceUnrolling2PiS_j)
        /*005c*/ 	.word	0x00000000


	//----- nvinfo : EIATTR_REGCOUNT
	.align		4
.L_15:
        /*0060*/ 	.byte	0x04, 0x2f
        /*0062*/ 	.short	(.L_17 - .L_16)
	.align		4
.L_16:
        /*0064*/ 	.word	index@(_Z16reduceUnrolling4PiS_j)
        /*0068*/ 	.word	0x00000014


	//----- nvinfo : EIATTR_FRAME_SIZE
	.align		4
.L_17:
        /*006c*/ 	.byte	0x04, 0x11
        /*006e*/ 	.short	(.L_19 - .L_18)
	.align		4
.L_18:
        /*0070*/ 	.word	index@(_Z16reduceUnrolling4PiS_j)
        /*0074*/ 	.word	0x00000000


	//----- nvinfo : EIATTR_MIN_STACK_SIZE
	.align		4
.L_19:
        /*0078*/ 	.byte	0x04, 0x12
        /*007a*/ 	.short	(.L_21 - .L_20)
	.align		4
.L_20:
        /*007c*/ 	.word	index@(_Z16reduceUnrolling4PiS_j)
        /*0080*/ 	.word	0x00000000


	//----- nvinfo : EIATTR_MIN_STACK_SIZE
	.align		4
.L_21:
        /*0084*/ 	.byte	0x04, 0x12
        /*0086*/ 	.short	(.L_23 - .L_22)
	.align		4
.L_22:
        /*0088*/ 	.word	index@(_Z16reduceUnrolling2PiS_j)
        /*008c*/ 	.word	0x00000000


	//----- nvinfo : EIATTR_MIN_STACK_SIZE
	.align		4
.L_23:
        /*0090*/ 	.byte	0x04, 0x12
        /*0092*/ 	.short	(.L_25 - .L_24)
	.align		4
.L_24:
        /*0094*/ 	.word	index@(_Z17reduceInterleavedPiS_j)
        /*0098*/ 	.word	0x00000000


	//----- nvinfo : EIATTR_MIN_STACK_SIZE
	.align		4
.L_25:
        /*009c*/ 	.byte	0x04, 0x12
        /*009e*/ 	.short	(.L_27 - .L_26)
	.align		4
.L_26:
        /*00a0*/ 	.word	index@(_Z20reduceNeighboredLessPiS_j)
        /*00a4*/ 	.word	0x00000000


	//----- nvinfo : EIATTR_MIN_STACK_SIZE
	.align		4
.L_27:
        /*00a8*/ 	.byte	0x04, 0x12
        /*00aa*/ 	.short	(.L_29 - .L_28)
	.align		4
.L_28:
        /*00ac*/ 	.word	index@(_Z16reduceNeighboredPiS_j)
        /*00b0*/ 	.word	0x00000000
.L_29:


//--------------------- .nv.compat                --------------------------
	.section	.nv.compat,"",@"SHT_CUDA_COMPAT_INFO"
	.align	4
        /*0000*/ 	.byte	0x02, 0x09, 0x00, 0x00, 0x02, 0x02, 0x01, 0x00, 0x02, 0x05, 0x05, 0x00, 0x03, 0x07, 0x01, 0x01
        /*0010*/ 	.byte	0x02, 0x03, 0x00, 0x00, 0x02, 0x06, 0x01, 0x00, 0x04, 0x0b, 0x08, 0x00, 0x09, 0x00, 0x00, 0x00
        /*0020*/ 	.byte	0x00, 0x00, 0x00, 0x00


//--------------------- .nv.info._Z16reduceUnrolling4PiS_j --------------------------
	.section	.nv.info._Z16reduceUnrolling4PiS_j,"",@"SHT_CUDA_INFO"
	.sectionflags	@""
	.align	4


	//----- nvinfo : EIATTR_CUDA_API_VERSION
	.align		4
        /*0000*/ 	.byte	0x04, 0x37
        /*0002*/ 	.short	(.L_31 - .L_30)
.L_30:
        /*0004*/ 	.word	0x00000082


	//----- nvinfo : EIATTR_KPARAM_INFO
	.align		4
.L_31:
        /*0008*/ 	.byte	0x04, 0x17
        /*000a*/ 	.short	(.L_33 - .L_32)
.L_32:
        /*000c*/ 	.word	0x00000000
        /*0010*/ 	.short	0x0002
        /*0012*/ 	.short	0x0010
        /*0014*/ 	.byte	0x00, 0xf0, 0x11, 0x00


	//----- nvinfo : EIATTR_KPARAM_INFO
	.align		4
.L_33:
        /*0018*/ 	.byte	0x04, 0x17
        /*001a*/ 	.short	(.L_35 - .L_34)
.L_34:
        /*001c*/ 	.word	0x00000000
        /*0020*/ 	.short	0x0001
        /*0022*/ 	.short	0x0008
        /*0024*/ 	.byte	0x00, 0xf5, 0x21, 0x00


	//----- nvinfo : EIATTR_KPARAM_INFO
	.align		4
.L_35:
        /*0028*/ 	.byte	0x04, 0x17
        /*002a*/ 	.short	(.L_37 - .L_36)
.L_36:
        /*002c*/ 	.word	0x00000000
        /*0030*/ 	.short	0x0000
        /*0032*/ 	.short	0x0000
        /*0034*/ 	.byte	0x00, 0xf5, 0x21, 0x00


	//----- nvinfo : EIATTR_SPARSE_MMA_MASK
	.align		4
.L_37:
        /*0038*/ 	.byte	0x03, 0x50
        /*003a*/ 	.short	0x0000


	//----- nvinfo : EIATTR_MAXREG_COUNT
	.align		4
        /*003c*/ 	.byte	0x03, 0x1b
        /*003e*/ 	.short	0x00ff


	//----- nvinfo : EIATTR_NUM_BARRIERS
	.align		4
        /*0040*/ 	.byte	0x02, 0x4c
        /*0042*/ 	.byte	0x01
	.zero		1


	//----- nvinfo : EIATTR_MERCURY_ISA_VERSION
	.align		4
        /*0044*/ 	.byte	0x03, 0x5f
        /*0046*/ 	.short	0x0101


	//----- nvinfo : EIATTR_VRC_CTA_INIT_COUNT
	.align		4
        /*0048*/ 	.byte	0x02, 0x4a
	.zero		1
	.zero		1


	//----- nvinfo : EIATTR_EXIT_INSTR_OFFSETS
	.align		4
        /*004c*/ 	.byte	0x04, 0x1c
        /*004e*/ 	.short	(.L_39 - .L_38)


	//   ....[0]....
.L_38:
        /*0050*/ 	.word	0x000002f0


	//   ....[1]....
        /*0054*/ 	.word	0x00000340


	//----- nvinfo : EIATTR_CRS_STACK_SIZE
	.align		4
.L_39:
        /*0058*/ 	.byte	0x04, 0x1e
        /*005a*/ 	.short	(.L_41 - .L_40)
.L_40:
        /*005c*/ 	.word	0x00000000


	//----- nvinfo : EIATTR_CBANK_PARAM_SIZE
	.align		4
.L_41:
        /*0060*/ 	.byte	0x03, 0x19
        /*0062*/ 	.short	0x0014


	//----- nvinfo : EIATTR_PARAM_CBANK
	.align		4
        /*0064*/ 	.byte	0x04, 0x0a
        /*0066*/ 	.short	(.L_43 - .L_42)
	.align		4
.L_42:
        /*0068*/ 	.word	index@(.nv.constant0._Z16reduceUnrolling4PiS_j)
        /*006c*/ 	.short	0x0380
        /*006e*/ 	.short	0x0014


	//----- nvinfo : EIATTR_SW_WAR
	.align		4
.L_43:
        /*0070*/ 	.byte	0x04, 0x36
        /*0072*/ 	.short	(.L_45 - .L_44)
.L_44:
        /*0074*/ 	.word	0x00000008
.L_45:


//--------------------- .nv.info._Z16reduceUnrolling2PiS_j --------------------------
	.section	.nv.info._Z16reduceUnrolling2PiS_j,"",@"SHT_CUDA_INFO"
	.sectionflags	@""
	.align	4


	//----- nvinfo : EIATTR_CUDA_API_VERSION
	.align		4
        /*0000*/ 	.byte	0x04, 0x37
        /*0002*/ 	.short	(.L_47 - .L_46)
.L_46:
        /*0004*/ 	.word	0x00000082


	//----- nvinfo : EIATTR_KPARAM_INFO
	.align		4
.L_47:
        /*0008*/ 	.byte	0x04, 0x17
        /*000a*/ 	.short	(.L_49 - .L_48)
.L_48:
        /*000c*/ 	.word	0x00000000
        /*0010*/ 	.short	0x0002
        /*0012*/ 	.short	0x0010
        /*0014*/ 	.byte	0x00, 0xf0, 0x11, 0x00


	//----- nvinfo : EIATTR_KPARAM_INFO
	.align		4
.L_49:
        /*0018*/ 	.byte	0x04, 0x17
        /*001a*/ 	.short	(.L_51 - .L_50)
.L_50:
        /*001c*/ 	.word	0x00000000
        /*0020*/ 	.short	0x0001
        /*0022*/ 	.short	0x0008
        /*0024*/ 	.byte	0x00, 0xf5, 0x21, 0x00


	//----- nvinfo : EIATTR_KPARAM_INFO
	.align		4
.L_51:
        /*0028*/ 	.byte	0x04, 0x17
        /*002a*/ 	.short	(.L_53 - .L_52)
.L_52:
        /*002c*/ 	.word	0x00000000
        /*0030*/ 	.short	0x0000
        /*0032*/ 	.short	0x0000
        /*0034*/ 	.byte	0x00, 0xf5, 0x21, 0x00


	//----- nvinfo : EIATTR_SPARSE_MMA_MASK
	.align		4
.L_53:
        /*0038*/ 	.byte	0x03, 0x50
        /*003a*/ 	.short	0x0000


	//----- nvinfo : EIATTR_MAXREG_COUNT
	.align		4
        /*003c*/ 	.byte	0x03, 0x1b
        /*003e*/ 	.short	0x00ff


	//----- nvinfo : EIATTR_NUM_BARRIERS
	.align		4
        /*0040*/ 	.byte	0x02, 0x4c
        /*0042*/ 	.byte	0x01
	.zero		1


	//----- nvinfo : EIATTR_MERCURY_ISA_VERSION
	.align		4
        /*0044*/ 	.byte	0x03, 0x5f
        /*0046*/ 	.short	0x0101


	//----- nvinfo : EIATTR_VRC_CTA_INIT_COUNT
	.align		4
        /*0048*/ 	.byte	0x02, 0x4a
	.zero		1
	.zero		1


	//----- nvinfo : EIATTR_EXIT_INSTR_OFFSETS
	.align		4
        /*004c*/ 	.byte	0x04, 0x1c
        /*004e*/ 	.short	(.L_55 - .L_54)


	//   ....[0]....
.L_54:
        /*0050*/ 	.word	0x00000290


	//   ....[1]....
        /*0054*/ 	.word	0x000002e0


	//----- nvinfo : EIATTR_CRS_STACK_SIZE
	.align		4
.L_55:
        /*0058*/ 	.byte	0x04, 0x1e
        /*005a*/ 	.short	(.L_57 - .L_56)
.L_56:
        /*005c*/ 	.word	0x00000000


	//----- nvinfo : EIATTR_CBANK_PARAM_SIZE
	.align		4
.L_57:
        /*0060*/ 	.byte	0x03, 0x19
        /*0062*/ 	.short	0x0014


	//----- nvinfo : EIATTR_PARAM_CBANK
	.align		4
        /*0064*/ 	.byte	0x04, 0x0a
        /*0066*/ 	.short	(.L_59 - .L_58)
	.align		4
.L_58:
        /*0068*/ 	.word	index@(.nv.constant0._Z16reduceUnrolling2PiS_j)
        /*006c*/ 	.short	0x0380
        /*006e*/ 	.short	0x0014


	//----- nvinfo : EIATTR_SW_WAR
	.align		4
.L_59:
        /*0070*/ 	.byte	0x04, 0x36
        /*0072*/ 	.short	(.L_61 - .L_60)
.L_60:
        /*0074*/ 	.word	0x00000008
.L_61:


//--------------------- .nv.info._Z17reduceInterleavedPiS_j --------------------------
	.section	.nv.info._Z17reduceInterleavedPiS_j,"",@"SHT_CUDA_INFO"
	.sectionflags	@""
	.align	4


	//----- nvinfo : EIATTR_CUDA_API_VERSION
	.align		4
        /*0000*/ 	.byte	0x04, 0x37
        /*0002*/ 	.short	(.L_63 - .L_62)
.L_62:
        /*0004*/ 	.word	0x00000082


	//----- nvinfo : EIATTR_KPARAM_INFO
	.align		4
.L_63:
        /*0008*/ 	.byte	0x04, 0x17
        /*000a*/ 	.short	(.L_65 - .L_64)
.L_64:
        /*000c*/ 	.word	0x00000000
        /*0010*/ 	.short	0x0002
        /*0012*/ 	.short	0x0010
        /*0014*/ 	.byte	0x00, 0xf0, 0x11, 0x00


	//----- nvinfo : EIATTR_KPARAM_INFO
	.align		4
.L_65:
        /*0018*/ 	.byte	0x04, 0x17
        /*001a*/ 	.short	(.L_67 - .L_66)
.L_66:
        /*001c*/ 	.word	0x00000000
        /*0020*/ 	.short	0x0001
        /*0022*/ 	.short	0x0008
        /*0024*/ 	.byte	0x00, 0xf5, 0x21, 0x00


	//----- nvinfo : EIATTR_KPARAM_INFO
	.align		4
.L_67:
        /*0028*/ 	.byte	0x04, 0x17
        /*002a*/ 	.short	(.L_69 - .L_68)
.L_68:
        /*002c*/ 	.word	0x00000000
        /*0030*/ 	.short	0x0000
        /*0032*/ 	.short	0x0000
        /*0034*/ 	.byte	0x00, 0xf5, 0x21, 0x00


	//----- nvinfo : EIATTR_SPARSE_MMA_MASK
	.align		4
.L_69:
        /*0038*/ 	.byte	0x03, 0x50
        /*003a*/ 	.short	0x0000


	//----- nvinfo : EIATTR_MAXREG_COUNT
	.align		4
        /*003c*/ 	.byte	0x03, 0x1b
        /*003e*/ 	.short	0x00ff


	//----- nvinfo : EIATTR_NUM_BARRIERS
	.align		4
        /*0040*/ 	.byte	0x02, 0x4c
        /*0042*/ 	.byte	0x01
	.zero		1


	//----- nvinfo : EIATTR_MERCURY_ISA_VERSION
	.align		4
        /*0044*/ 	.byte	0x03, 0x5f
        /*0046*/ 	.short	0x0101


	//----- nvinfo : EIATTR_VRC_CTA_INIT_COUNT
	.align		4
        /*0048*/ 	.byte	0x02, 0x4a
	.zero		1
	.zero		1


	//----- nvinfo : EIATTR_EXIT_INSTR_OFFSETS
	.align		4
        /*004c*/ 	.byte	0x04, 0x1c
        /*004e*/ 	.short	(.L_71 - .L_70)


	//   ....[0]....
.L_70:
        /*0050*/ 	.word	0x000000a0


	//   ....[1]....
        /*0054*/ 	.word	0x000001f0


	//   ....[2]....
        /*0058*/ 	.word	0x00000240


	//----- nvinfo : EIATTR_CRS_STACK_SIZE
	.align		4
.L_71:
        /*005c*/ 	.byte	0x04, 0x1e
        /*005e*/ 	.short	(.L_73 - .L_72)
.L_72:
        /*0060*/ 	.word	0x00000000


	//----- nvinfo : EIATTR_CBANK_PARAM_SIZE
	.align		4
.L_73:
        /*0064*/ 	.byte	0x03, 0x19
        /*0066*/ 	.short	0x0014


	//----- nvinfo : EIATTR_PARAM_CBANK
	.align		4
        /*0068*/ 	.byte	0x04, 0x0a
        /*006a*/ 	.short	(.L_75 - .L_74)
	.align		4
.L_74:
        /*006c*/ 	.word	index@(.nv.constant0._Z17reduceInterleavedPiS_j)
        /*0070*/ 	.short	0x0380
        /*0072*/ 	.short	0x0014


	//----- nvinfo : EIATTR_SW_WAR
	.align		4
.L_75:
        /*0074*/ 	.byte	0x04, 0x36
        /*0076*/ 	.short	(.L_77 - .L_76)
.L_76:
        /*0078*/ 	.word	0x00000008
.L_77:


//--------------------- .nv.info._Z20reduceNeighboredLessPiS_j --------------------------
	.section	.nv.info._Z20reduceNeighboredLessPiS_j,"",@"SHT_CUDA_INFO"
	.sectionflags	@""
	.align	4


	//----- nvinfo : EIATTR_CUDA_API_VERSION
	.align		4
        /*0000*/ 	.byte	0x04, 0x37
        /*0002*/ 	.short	(.L_79 - .L_78)
.L_78:
        /*0004*/ 	.word	0x00000082


	//----- nvinfo : EIATTR_KPARAM_INFO
	.align		4
.L_79:
        /*0008*/ 	.byte	0x04, 0x17
        /*000a*/ 	.short	(.L_81 - .L_80)
.L_80:
        /*000c*/ 	.word	0x00000000
        /*0010*/ 	.short	0x0002
        /*0012*/ 	.short	0x0010
        /*0014*/ 	.byte	0x00, 0xf0, 0x11, 0x00


	//----- nvinfo : EIATTR_KPARAM_INFO
	.align		4
.L_81:
        /*0018*/ 	.byte	0x04, 0x17
        /*001a*/ 	.short	(.L_83 - .L_82)
.L_82:
        /*001c*/ 	.word	0x00000000
        /*0020*/ 	.short	0x0001
        /*0022*/ 	.short	0x0008
        /*0024*/ 	.byte	0x00, 0xf5, 0x21, 0x00


	//----- nvinfo : EIATTR_KPARAM_INFO
	.align		4
.L_83:
        /*0028*/ 	.byte	0x04, 0x17
        /*002a*/ 	.short	(.L_85 - .L_84)
.L_84:
        /*002c*/ 	.word	0x00000000
        /*0030*/ 	.short	0x0000
        /*0032*/ 	.short	0x0000
        /*0034*/ 	.byte	0x00, 0xf5, 0x21, 0x00


	//----- nvinfo : EIATTR_SPARSE_MMA_MASK
	.align		4
.L_85:
        /*0038*/ 	.byte	0x03, 0x50
        /*003a*/ 	.short	0x0000


	//----- nvinfo : EIATTR_MAXREG_COUNT
	.align		4
        /*003c*/ 	.byte	0x03, 0x1b
        /*003e*/ 	.short	0x00ff


	//----- nvinfo : EIATTR_NUM_BARRIERS
	.align		4
        /*0040*/ 	.byte	0x02, 0x4c
        /*0042*/ 	.byte	0x01
	.zero		1


	//----- nvinfo : EIATTR_MERCURY_ISA_VERSION
	.align		4
        /*0044*/ 	.byte	0x03, 0x5f
        /*0046*/ 	.short	0x0101


	//----- nvinfo : EIATTR_VRC_CTA_INIT_COUNT
	.align		4
        /*0048*/ 	.byte	0x02, 0x4a
	.zero		1
	.zero		1


	//----- nvinfo : EIATTR_EXIT_INSTR_OFFSETS
	.align		4
        /*004c*/ 	.byte	0x04, 0x1c
        /*004e*/ 	.short	(.L_87 - .L_86)


	//   ....[0]....
.L_86:
        /*0050*/ 	.word	0x00000090


	//   ....[1]....
        /*0054*/ 	.word	0x00000210


	//   ....[2]....
        /*0058*/ 	.word	0x00000260


	//----- nvinfo : EIATTR_CRS_STACK_SIZE
	.align		4
.L_87:
        /*005c*/ 	.byte	0x04, 0x1e
        /*005e*/ 	.short	(.L_89 - .L_88)
.L_88:
        /*0060*/ 	.word	0x00000000


	//----- nvinfo : EIATTR_CBANK_PARAM_SIZE
	.align		4
.L_89:
        /*0064*/ 	.byte	0x03, 0x19
        /*0066*/ 	.short	0x0014


	//----- nvinfo : EIATTR_PARAM_CBANK
	.align		4
        /*0068*/ 	.byte	0x04, 0x0a
        /*006a*/ 	.short	(.L_91 - .L_90)
	.align		4
.L_90:
        /*006c*/ 	.word	index@(.nv.constant0._Z20reduceNeighboredLessPiS_j)
        /*0070*/ 	.short	0x0380
        /*0072*/ 	.short	0x0014


	//----- nvinfo : EIATTR_SW_WAR
	.align		4
.L_91:
        /*0074*/ 	.byte	0x04, 0x36
        /*0076*/ 	.short	(.L_93 - .L_92)
.L_92:
        /*0078*/ 	.word	0x00000008
.L_93:


//--------------------- .nv.info._Z16reduceNeighboredPiS_j --------------------------
	.section	.nv.info._Z16reduceNeighboredPiS_j,"",@"SHT_CUDA_INFO"
	.sectionflags	@""
	.align	4


	//----- nvinfo : EIATTR_CUDA_API_VERSION
	.align		4
        /*0000*/ 	.byte	0x04, 0x37
        /*0002*/ 	.short	(.L_95 - .L_94)
.L_94:
        /*0004*/ 	.word	0x00000082


	//----- nvinfo : EIATTR_KPARAM_INFO
	.align		4
.L_95:
        /*0008*/ 	.byte	0x04, 0x17
        /*000a*/ 	.short	(.L_97 - .L_96)
.L_96:
        /*000c*/ 	.word	0x00000000
        /*0010*/ 	.short	0x0002
        /*0012*/ 	.short	0x0010
        /*0014*/ 	.byte	0x00, 0xf0, 0x11, 0x00


	//----- nvinfo : EIATTR_KPARAM_INFO
	.align		4
.L_97:
        /*0018*/ 	.byte	0x04, 0x17
        /*001a*/ 	.short	(.L_99 - .L_98)
.L_98:
        /*001c*/ 	.word	0x00000000
        /*0020*/ 	.short	0x0001
        /*0022*/ 	.short	0x0008
        /*0024*/ 	.byte	0x00, 0xf5, 0x21, 0x00


	//----- nvinfo : EIATTR_KPARAM_INFO
	.align		4
.L_99:
        /*0028*/ 	.byte	0x04, 0x17
        /*002a*/ 	.short	(.L_101 - .L_100)
.L_100:
        /*002c*/ 	.word	0x00000000
        /*0030*/ 	.short	0x0000
        /*0032*/ 	.short	0x0000
        /*0034*/ 	.byte	0x00, 0xf5, 0x21, 0x00


	//----- nvinfo : EIATTR_SPARSE_MMA_MASK
	.align		4
.L_101:
        /*0038*/ 	.byte	0x03, 0x50
        /*003a*/ 	.short	0x0000


	//----- nvinfo : EIATTR_MAXREG_COUNT
	.align		4
        /*003c*/ 	.byte	0x03, 0x1b
        /*003e*/ 	.short	0x00ff


	//----- nvinfo : EIATTR_NUM_BARRIERS
	.align		4
        /*0040*/ 	.byte	0x02, 0x4c
        /*0042*/ 	.byte	0x01
	.zero		1


	//----- nvinfo : EIATTR_MERCURY_ISA_VERSION
	.align		4
        /*0044*/ 	.byte	0x03, 0x5f
        /*0046*/ 	.short	0x0101


	//----- nvinfo : EIATTR_VRC_CTA_INIT_COUNT
	.align		4
        /*0048*/ 	.byte	0x02, 0x4a
	.zero		1
	.zero		1


	//----- nvinfo : EIATTR_EXIT_INSTR_OFFSETS
	.align		4
        /*004c*/ 	.byte	0x04, 0x1c
        /*004e*/ 	.short	(.L_103 - .L_102)


	//   ....[0]....
.L_102:
        /*0050*/ 	.word	0x00000090


	//   ....[1]....
        /*0054*/ 	.word	0x00000200


	//   ....[2]....
        /*0058*/ 	.word	0x00000250


	//----- nvinfo : EIATTR_CRS_STACK_SIZE
	.align		4
.L_103:
        /*005c*/ 	.byte	0x04, 0x1e
        /*005e*/ 	.short	(.L_105 - .L_104)
.L_104:
        /*0060*/ 	.word	0x00000000


	//----- nvinfo : EIATTR_CBANK_PARAM_SIZE
	.align		4
.L_105:
        /*0064*/ 	.byte	0x03, 0x19
        /*0066*/ 	.short	0x0014


	//----- nvinfo : EIATTR_PARAM_CBANK
	.align		4
        /*0068*/ 	.byte	0x04, 0x0a
        /*006a*/ 	.short	(.L_107 - .L_106)
	.align		4
.L_106:
        /*006c*/ 	.word	index@(.nv.constant0._Z16reduceNeighboredPiS_j)
        /*0070*/ 	.short	0x0380
        /*0072*/ 	.short	0x0014


	//----- nvinfo : EIATTR_SW_WAR
	.align		4
.L_107:
        /*0074*/ 	.byte	0x04, 0x36
        /*0076*/ 	.short	(.L_109 - .L_108)
.L_108:
        /*0078*/ 	.word	0x00000008
.L_109:


//--------------------- .nv.callgraph             --------------------------
	.section	.nv.callgraph,"",@"SHT_CUDA_CALLGRAPH"
	.align	4
	.sectionentsize	8
	.align		4
        /*0000*/ 	.word	0x00000000
	.align		4
        /*0004*/ 	.word	0xffffffff
	.align		4
        /*0008*/ 	.word	0x00000000
	.align		4
        /*000c*/ 	.word	0xfffffffe
	.align		4
        /*0010*/ 	.word	0x00000000
	.align		4
        /*0014*/ 	.word	0xfffffffd
	.align		4
        /*0018*/ 	.word	0x00000000
	.align		4
        /*001c*/ 	.word	0xfffffffc


//--------------------- .text._Z16reduceUnrolling4PiS_j --------------------------
	.section	.text._Z16reduceUnrolling4PiS_j,"ax",@progbits
	.align	128
        .global         _Z16reduceUnrolling4PiS_j
        .type           _Z16reduceUnrolling4PiS_j,@function
        .size           _Z16reduceUnrolling4PiS_j,(.L_x_25 - _Z16reduceUnrolling4PiS_j)
        .other          _Z16reduceUnrolling4PiS_j,@"STO_CUDA_ENTRY STV_DEFAULT"
_Z16reduceUnrolling4PiS_j:
.text._Z16reduceUnrolling4PiS_j:
[----:B------:R-:W-:Y:S01]  /*0000*/  LDC R1, c[0x0][0x37c] ;  /* 0x0000df00ff017b82 */ /* 0x000fe20000000800 */
[----:B------:R-:W0:Y:S07]  /*0010*/  S2R R0, SR_CTAID.X ;  /* 0x0000000000007919 */ /* 0x000e2e0000002500 */
[----:B------:R-:W0:Y:S01]  /*0020*/  LDC R3, c[0x0][0x360] ;  /* 0x0000d800ff037b82 */ /* 0x000e220000000800 */
[----:B------:R-:W1:Y:S01]  /*0030*/  LDCU UR4, c[0x0][0x390] ;  /* 0x00007200ff0477ac */ /* 0x000e620008000800 */
[----:B------:R-:W2:Y:S06]  /*0040*/  S2R R2, SR_TID.X ;  /* 0x0000000000027919 */ /* 0x000eac0000002100 */
[----:B------:R-:W3:Y:S01]  /*0050*/  LDC.64 R16, c[0x0][0x380] ;  /* 0x0000e000ff107b82 */ /* 0x000ee20000000a00 */
[----:B0-----:R-:W-:-:S05]  /*0060*/  IMAD R4, R0, R3, RZ ;  /* 0x0000000300047224 */ /* 0x001fca00078e02ff */
[----:B------:R-:W-:-:S04]  /*0070*/  SHF.L.U32 R13, R4, 0x2, RZ ;  /* 0x00000002040d7819 */ /* 0x000fc800000006ff */
[----:B--2---:R-:W-:-:S05]  /*0080*/  IADD3 R4, PT, PT, R13, R2, RZ ;  /* 0x000000020d047210 */ /* 0x004fca0007ffe0ff */
[----:B------:R-:W-:-:S05]  /*0090*/  IMAD R12, R3, 0x3, R4 ;  /* 0x00000003030c7824 */ /* 0x000fca00078e0204 */
[----:B-1----:R-:W-:Y:S01]  /*00a0*/  ISETP.GE.U32.AND P0, PT, R12, UR4, PT ;  /* 0x000000040c007c0c */ /* 0x002fe2000bf06070 */
[----:B------:R-:W0:-:S12]  /*00b0*/  LDCU.64 UR4, c[0x0][0x358] ;  /* 0x00006b00ff0477ac */ /* 0x000e180008000a00 */
[----:B------:R-:W1:Y:S01]  /*00c0*/  @!P0 LDC.64 R10, c[0x0][0x380] ;  /* 0x0000e000ff0a8b82 */ /* 0x000e620000000a00 */
[----:B------:R-:W-:-:S05]  /*00d0*/  @!P0 IMAD R6, R3, -0x2, R12 ;  /* 0xfffffffe03068824 */ /* 0x000fca00078e020c */
[----:B------:R-:W-:Y:S01]  /*00e0*/  @!P0 IADD3 R9, PT, PT, R3, R6, RZ ;  /* 0x0000000603098210 */ /* 0x000fe20007ffe0ff */
[----:B-1----:R-:W-:-:S04]  /*00f0*/  @!P0 IMAD.WIDE.U32 R6, R6, 0x4, R10 ;  /* 0x0000000406068825 */ /* 0x002fc800078e000a */
[--C-:B------:R-:W-:Y:S02]  /*0100*/  @!P0 IMAD.WIDE.U32 R8, R9, 0x4, R10.reuse ;  /* 0x0000000409088825 */ /* 0x100fe400078e000a */
[----:B0-----:R-:W2:Y:S02]  /*0110*/  @!P0 LDG.E R6, desc[UR4][R6.64] ;  /* 0x0000000406068981 */ /* 0x001ea4000c1e1900 */
[--C-:B------:R-:W-:Y:S02]  /*0120*/  @!P0 IMAD.WIDE.U32 R4, R4, 0x4, R10.reuse ;  /* 0x0000000404048825 */ /* 0x100fe400078e000a */
[----:B------:R-:W2:Y:S02]  /*0130*/  @!P0 LDG.E R8, desc[UR4][R8.64] ;  /* 0x0000000408088981 */ /* 0x000ea4000c1e1900 */
[----:B------:R-:W-:Y:S02]  /*0140*/  @!P0 IMAD.WIDE.U32 R10, R12, 0x4, R10 ;  /* 0x000000040c0a8825 */ /* 0x000fe400078e000a */
[----:B------:R-:W2:Y:S04]  /*0150*/  @!P0 LDG.E R15, desc[UR4][R4.64] ;  /* 0x00000004040f8981 */ /* 0x000ea8000c1e1900 */
[----:B------:R-:W4:Y:S01]  /*0160*/  @!P0 LDG.E R10, desc[UR4][R10.64] ;  /* 0x000000040a0a8981 */ /* 0x000f22000c1e1900 */
[----:B---3--:R-:W-:-:S04]  /*0170*/  LEA R12, P1, R13, R16, 0x2 ;  /* 0x000000100d0c7211 */ /* 0x008fc800078210ff */
[----:B------:R-:W-:Y:S02]  /*0180*/  LEA.HI.X R13, R13, R17, RZ, 0x2, P1 ;  /* 0x000000110d0d7211 */ /* 0x000fe400008f14ff */
[----:B--2---:R-:W-:-:S05]  /*0190*/  @!P0 IADD3 R15, PT, PT, R8, R15, R6 ;  /* 0x0000000f080f8210 */ /* 0x004fca0007ffe006 */
[----:B----4-:R-:W-:-:S05]  /*01a0*/  @!P0 IMAD.IADD R15, R15, 0x1, R10 ;  /* 0x000000010f0f8824 */ /* 0x010fca00078e020a */
[----:B------:R0:W-:Y:S01]  /*01b0*/  @!P0 STG.E desc[UR4][R4.64], R15 ;  /* 0x0000000f04008986 */ /* 0x0001e2000c101904 */
[----:B------:R-:W-:Y:S01]  /*01c0*/  BAR.SYNC.DEFER_BLOCKING 0x0 ;  /* 0x0000000000007b1d */ /* 0x000fe20000010000 */
[----:B------:R-:W-:-:S13]  /*01d0*/  ISETP.GE.U32.AND P0, PT, R3, 0x2, PT ;  /* 0x000000020300780c */ /* 0x000fda0003f06070 */
[----:B0-----:R-:W-:Y:S05]  /*01e0*/  @!P0 BRA `(.L_x_0) ;  /* 0x00000000003c8947 */ /* 0x001fea0003800000 */
[----:B------:R-:W-:-:S07]  /*01f0*/  IMAD.WIDE.U32 R4, R2, 0x4, R12 ;  /* 0x0000000402047825 */ /* 0x000fce00078e000c */
.L_x_3:
[----:B------:R-:W-:Y:S01]  /*0200*/  SHF.R.U32.HI R11, RZ, 0x1, R3 ;  /* 0x00000001ff0b7819 */ /* 0x000fe20000011603 */
[----:B------:R-:W-:Y:S03]  /*0210*/  BSSY.RECONVERGENT B0, `(.L_x_1) ;  /* 0x0000008000007945 */ /* 0x000fe60003800200 */
[----:B------:R-:W-:-:S13]  /*0220*/  ISETP.GE.U32.AND P0, PT, R2, R11, PT ;  /* 0x0000000b0200720c */ /* 0x000fda0003f06070 */
[----:B0-----:R-:W-:Y:S05]  /*0230*/  @P0 BRA `(.L_x_2) ;  /* 0x0000000000140947 */ /* 0x001fea0003800000 */
[----:B------:R-:W-:Y:S01]  /*0240*/  IMAD.WIDE.U32 R6, R11, 0x4, R4 ;  /* 0x000000040b067825 */ /* 0x000fe200078e0004 */
[----:B------:R-:W2:Y:S05]  /*0250*/  LDG.E R9, desc[UR4][R4.64] ;  /* 0x0000000404097981 */ /* 0x000eaa000c1e1900 */
[----:B------:R-:W2:Y:S02]  /*0260*/  LDG.E R6, desc[UR4][R6.64] ;  /* 0x0000000406067981 */ /* 0x000ea4000c1e1900 */
[----:B--2---:R-:W-:-:S05]  /*0270*/  IADD3 R9, PT, PT, R6, R9, RZ ;  /* 0x0000000906097210 */ /* 0x004fca0007ffe0ff */
[----:B------:R0:W-:Y:S02]  /*0280*/  STG.E desc[UR4][R4.64], R9 ;  /* 0x0000000904007986 */ /* 0x0001e4000c101904 */
.L_x_2:
[----:B------:R-:W-:Y:S05]  /*0290*/  BSYNC.RECONVERGENT B0 ;  /* 0x0000000000007941 */ /* 0x000fea0003800200 */
.L_x_1:
[----:B------:R-:W-:Y:S01]  /*02a0*/  BAR.SYNC.DEFER_BLOCKING 0x0 ;  /* 0x0000000000007b1d */ /* 0x000fe20000010000 */
[----:B------:R-:W-:Y:S01]  /*02b0*/  ISETP.GT.U32.AND P0, PT, R3, 0x3, PT ;  /* 0x000000030300780c */ /* 0x000fe20003f04070 */
[----:B------:R-:W-:-:S12]  /*02c0*/  IMAD.MOV.U32 R3, RZ, RZ, R11 ;  /* 0x000000ffff037224 */ /* 0x000fd800078e000b */
[----:B------:R-:W-:Y:S05]  /*02d0*/  @P0 BRA `(.L_x_3) ;  /* 0xfffffffc00c80947 */ /* 0x000fea000383ffff */
.L_x_0:
[----:B------:R-:W-:-:S13]  /*02e0*/  ISETP.NE.AND P0, PT, R2, RZ, PT ;  /* 0x000000ff0200720c */ /* 0x000fda0003f05270 */
[----:B------:R-:W-:Y:S05]  /*02f0*/  @P0 EXIT ;  /* 0x000000000000094d */ /* 0x000fea0003800000 */
[----:B------:R-:W2:Y:S01]  /*0300*/  LDG.E R13, desc[UR4][R12.64] ;  /* 0x000000040c0d7981 */ /* 0x000ea2000c1e1900 */
[----:B------:R-:W1:Y:S02]  /*0310*/  LDC.64 R2, c[0x0][0x388] ;  /* 0x0000e200ff027b82 */ /* 0x000e640000000a00 */
[----:B-1----:R-:W-:-:S05]  /*0320*/  IMAD.WIDE.U32 R2, R0, 0x4, R2 ;  /* 0x0000000400027825 */ /* 0x002fca00078e0002 */
[----:B--2---:R-:W-:Y:S01]  /*0330*/  STG.E desc[UR4][R2.64], R13 ;  /* 0x0000000d02007986 */ /* 0x004fe2000c101904 */
[----:B------:R-:W-:Y:S05]  /*0340*/  EXIT ;  /* 0x000000000000794d */ /* 0x000fea0003800000 */
.L_x_4:
[----:B------:R-:W-:-:S00]  /*0350*/  BRA `(.L_x_4) ;  /* 0xfffffffc00fc7947 */ /* 0x000fc0000383ffff */
[----:B------:R-:W-:-:S00]  /*0360*/  NOP ;  /* 0x0000000000007918 */ /* 0x000fc00000000000 */
        /* <DEDUP_REMOVED lines=9> */
.L_x_25:


//--------------------- .text._Z16reduceUnrolling2PiS_j --------------------------
	.section	.text._Z16reduceUnrolling2PiS_j,"ax",@progbits
	.align	128
        .global         _Z16reduceUnrolling2PiS_j
        .type           _Z16reduceUnrolling2PiS_j,@function
        .size           _Z16reduceUnrolling2PiS_j,(.L_x_26 - _Z16reduceUnrolling2PiS_j)
        .other          _Z16reduceUnrolling2PiS_j,@"STO_CUDA_ENTRY STV_DEFAULT"
_Z16reduceUnrolling2PiS_j:
.text._Z16reduceUnrolling2PiS_j:
[----:B------:R-:W-:Y:S01]  /*0000*/  LDC R1, c[0x0][0x37c] ;  /* 0x0000df00ff017b82 */ /* 0x000fe20000000800 */
[----:B------:R-:W0:Y:S01]  /*0010*/  S2R R0, SR_CTAID.X ;  /* 0x0000000000007919 */ /* 0x000e220000002500 */
[----:B------:R-:W0:Y:S06]  /*0020*/  LDCU UR6, c[0x0][0x360] ;  /* 0x00006c00ff0677ac */ /* 0x000e2c0008000800 */
[----:B------:R-:W1:Y:S01]  /*0030*/  LDC.64 R12, c[0x0][0x380] ;  /* 0x0000e000ff0c7b82 */ /* 0x000e620000000a00 */
[----:B------:R-:W2:Y:S01]  /*0040*/  S2R R10, SR_TID.X ;  /* 0x00000000000a7919 */ /* 0x000ea20000002100 */
[----:B------:R-:W3:Y:S01]  /*0050*/  LDCU UR4, c[0x0][0x390] ;  /* 0x00007200ff0477ac */ /* 0x000ee20008000800 */
[----:B0-----:R-:W-:-:S04]  /*0060*/  IMAD R2, R0, UR6, RZ ;  /* 0x0000000600027c24 */ /* 0x001fc8000f8e02ff */
[----:B------:R-:W-:-:S05]  /*0070*/  IMAD.SHL.U32 R7, R2, 0x2, RZ ;  /* 0x0000000202077824 */ /* 0x000fca00078e00ff */
[----:B--2---:R-:W-:-:S05]  /*0080*/  IADD3 R9, PT, PT, R7, R10, RZ ;  /* 0x0000000a07097210 */ /* 0x004fca0007ffe0ff */
[----:B------:R-:W-:-:S05]  /*0090*/  VIADD R3, R9, UR6 ;  /* 0x0000000609037c36 */ /* 0x000fca0008000000 */
[----:B---3--:R-:W-:Y:S01]  /*00a0*/  ISETP.GE.U32.AND P0, PT, R3, UR4, PT ;  /* 0x0000000403007c0c */ /* 0x008fe2000bf06070 */
[----:B------:R-:W0:-:S12]  /*00b0*/  LDCU.64 UR4, c[0x0][0x358] ;  /* 0x00006b00ff0477ac */ /* 0x000e180008000a00 */
[----:B------:R-:W2:Y:S02]  /*00c0*/  @!P0 LDC.64 R4, c[0x0][0x380] ;  /* 0x0000e000ff048b82 */ /* 0x000ea40000000a00 */
[----:B--2---:R-:W-:-:S04]  /*00d0*/  @!P0 IMAD.WIDE.U32 R2, R3, 0x4, R4 ;  /* 0x0000000403028825 */ /* 0x004fc800078e0004 */
[----:B------:R-:W-:Y:S02]  /*00e0*/  @!P0 IMAD.WIDE.U32 R4, R9, 0x4, R4 ;  /* 0x0000000409048825 */ /* 0x000fe400078e0004 */
[----:B0-----:R-:W2:Y:S04]  /*00f0*/  @!P0 LDG.E R2, desc[UR4][R2.64] ;  /* 0x0000000402028981 */ /* 0x001ea8000c1e1900 */
[----:B------:R-:W2:Y:S01]  /*0100*/  @!P0 LDG.E R9, desc[UR4][R4.64] ;  /* 0x0000000404098981 */ /* 0x000ea2000c1e1900 */
[----:B------:R-:W-:Y:S01]  /*0110*/  IMAD.U32 R8, RZ, RZ, UR6 ;  /* 0x00000006ff087e24 */ /* 0x000fe2000f8e00ff */
[----:B-1----:R-:W-:-:S04]  /*0120*/  LEA R6, P1, R7, R12, 0x2 ;  /* 0x0000000c07067211 */ /* 0x002fc800078210ff */
[----:B------:R-:W-:Y:S02]  /*0130*/  LEA.HI.X R7, R7, R13, RZ, 0x2, P1 ;  /* 0x0000000d07077211 */ /* 0x000fe400008f14ff */
[----:B--2---:R-:W-:-:S05]  /*0140*/  @!P0 IADD3 R9, PT, PT, R2, R9, RZ ;  /* 0x0000000902098210 */ /* 0x004fca0007ffe0ff */
[----:B------:R0:W-:Y:S01]  /*0150*/  @!P0 STG.E desc[UR4][R4.64], R9 ;  /* 0x0000000904008986 */ /* 0x0001e2000c101904 */
[----:B------:R-:W-:Y:S01]  /*0160*/  BAR.SYNC.DEFER_BLOCKING 0x0 ;  /* 0x0000000000007b1d */ /* 0x000fe20000010000 */
[----:B------:R-:W-:-:S13]  /*0170*/  ISETP.GE.U32.AND P0, PT, R8, 0x2, PT ;  /* 0x000000020800780c */ /* 0x000fda0003f06070 */
[----:B0-----:R-:W-:Y:S05]  /*0180*/  @!P0 BRA `(.L_x_5) ;  /* 0x00000000003c8947 */ /* 0x001fea0003800000 */
[----:B------:R-:W-:-:S07]  /*0190*/  IMAD.WIDE.U32 R2, R10, 0x4, R6 ;  /* 0x000000040a027825 */ /* 0x000fce00078e0006 */
.L_x_8:
        /* <DEDUP_REMOVED lines=9> */
.L_x_7:
[----:B------:R-:W-:Y:S05]  /*0230*/  BSYNC.RECONVERGENT B0 ;  /* 0x0000000000007941 */ /* 0x000fea0003800200 */
.L_x_6:
[----:B------:R-:W-:Y:S01]  /*0240*/  BAR.SYNC.DEFER_BLOCKING 0x0 ;  /* 0x0000000000007b1d */ /* 0x000fe20000010000 */
[----:B------:R-:W-:Y:S01]  /*0250*/  ISETP.GT.U32.AND P0, PT, R8, 0x3, PT ;  /* 0x000000030800780c */ /* 0x000fe20003f04070 */
[----:B------:R-:W-:-:S12]  /*0260*/  IMAD.MOV.U32 R8, RZ, RZ, R11 ;  /* 0x000000ffff087224 */ /* 0x000fd800078e000b */
[----:B------:R-:W-:Y:S05]  /*0270*/  @P0 BRA `(.L_x_8) ;  /* 0xfffffffc00c80947 */ /* 0x000fea000383ffff */
.L_x_5:
[----:B------:R-:W-:-:S13]  /*0280*/  ISETP.NE.AND P0, PT, R10, RZ, PT ;  /* 0x000000ff0a00720c */ /* 0x000fda0003f05270 */
[----:B------:R-:W-:Y:S05]  /*0290*/  @P0 EXIT ;  /* 0x000000000000094d */ /* 0x000fea0003800000 */
[----:B------:R-:W2:Y:S01]  /*02a0*/  LDG.E R7, desc[UR4][R6.64] ;  /* 0x0000000406077981 */ /* 0x000ea2000c1e1900 */
[----:B0-----:R-:W0:Y:S02]  /*02b0*/  LDC.64 R2, c[0x0][0x388] ;  /* 0x0000e200ff027b82 */ /* 0x001e240000000a00 */
[----:B0-----:R-:W-:-:S05]  /*02c0*/  IMAD.WIDE.U32 R2, R0, 0x4, R2 ;  /* 0x0000000400027825 */ /* 0x001fca00078e0002 */
[----:B--2---:R-:W-:Y:S01]  /*02d0*/  STG.E desc[UR4][R2.64], R7 ;  /* 0x0000000702007986 */ /* 0x004fe2000c101904 */
[----:B------:R-:W-:Y:S05]  /*02e0*/  EXIT ;  /* 0x000000000000794d */ /* 0x000fea0003800000 */
.L_x_9:
        /* <DEDUP_REMOVED lines=9> */
.L_x_26:


//--------------------- .text._Z17reduceInterleavedPiS_j --------------------------
	.section	.text._Z17reduceInterleavedPiS_j,"ax",@progbits
	.align	128
        .global         _Z17reduceInterleavedPiS_j
        .type           _Z17reduceInterleavedPiS_j,@function
        .size           _Z17reduceInterleavedPiS_j,(.L_x_27 - _Z17reduceInterleavedPiS_j)
        .other          _Z17reduceInterleavedPiS_j,@"STO_CUDA_ENTRY STV_DEFAULT"
_Z17reduceInterleavedPiS_j:
.text._Z17reduceInterleavedPiS_j:
[----:B------:R-:W-:Y:S01]  /*0000*/  LDC R1, c[0x0][0x37c] ;  /* 0x0000df00ff017b82 */ /* 0x000fe20000000800 */
[----:B------:R-:W0:Y:S01]  /*0010*/  S2R R11, SR_CTAID.X ;  /* 0x00000000000b7919 */ /* 0x000e220000002500 */
[----:B------:R-:W0:Y:S06]  /*0020*/  LDCU UR4, c[0x0][0x360] ;  /* 0x00006c00ff0477ac */ /* 0x000e2c0008000800 */
[----:B------:R-:W1:Y:S01]  /*0030*/  LDC.64 R2, c[0x0][0x380] ;  /* 0x0000e000ff027b82 */ /* 0x000e620000000a00 */
[----:B------:R-:W2:Y:S01]  /*0040*/  S2R R8, SR_TID.X ;  /* 0x0000000000087919 */ /* 0x000ea20000002100 */
[----:B------:R-:W3:Y:S01]  /*0050*/  LDCU UR5, c[0x0][0x390] ;  /* 0x00007200ff0577ac */ /* 0x000ee20008000800 */
[----:B0-----:R-:W-:-:S04]  /*0060*/  IMAD R5, R11, UR4, RZ ;  /* 0x000000040b057c24 */ /* 0x001fc8000f8e02ff */
[----:B--2---:R-:W-:-:S05]  /*0070*/  IMAD.IADD R0, R5, 0x1, R8 ;  /* 0x0000000105007824 */ /* 0x004fca00078e0208 */
[----:B---3--:R-:W-:Y:S01]  /*0080*/  ISETP.GE.U32.AND P0, PT, R0, UR5, PT ;  /* 0x0000000500007c0c */ /* 0x008fe2000bf06070 */
[----:B------:R-:W-:-:S12]  /*0090*/  IMAD.U32 R0, RZ, RZ, UR4 ;  /* 0x00000004ff007e24 */ /* 0x000fd8000f8e00ff */
[----:B-1----:R-:W-:Y:S05]  /*00a0*/  @P0 EXIT ;  /* 0x000000000000094d */ /* 0x002fea0003800000 */
[----:B------:R-:W-:Y:S01]  /*00b0*/  ISETP.GE.U32.AND P0, PT, R0, 0x2, PT ;  /* 0x000000020000780c */ /* 0x000fe20003f06070 */
[----:B------:R-:W0:Y:S01]  /*00c0*/  LDCU.64 UR4, c[0x0][0x358] ;  /* 0x00006b00ff0477ac */ /* 0x000e220008000a00 */
[----:B------:R-:W-:-:S11]  /*00d0*/  IMAD.WIDE.U32 R2, R5, 0x4, R2 ;  /* 0x0000000405027825 */ /* 0x000fd600078e0002 */
[----:B------:R-:W-:Y:S05]  /*00e0*/  @!P0 BRA `(.L_x_10) ;  /* 0x00000000003c8947 */ /* 0x000fea0003800000 */
[----:B------:R-:W-:-:S07]  /*00f0*/  IMAD.WIDE.U32 R4, R8, 0x4, R2 ;  /* 0x0000000408047825 */ /* 0x000fce00078e0002 */
.L_x_13:
[----:B------:R-:W-:Y:S01]  /*0100*/  SHF.R.U32.HI R13, RZ, 0x1, R0 ;  /* 0x00000001ff0d7819 */ /* 0x000fe20000011600 */
[----:B------:R-:W-:Y:S03]  /*0110*/  BSSY.RECONVERGENT B0, `(.L_x_11) ;  /* 0x0000008000007945 */ /* 0x000fe60003800200 */
[----:B------:R-:W-:-:S13]  /*0120*/  ISETP.GE.U32.AND P0, PT, R8, R13, PT ;  /* 0x0000000d0800720c */ /* 0x000fda0003f06070 */
[----:B-1----:R-:W-:Y:S05]  /*0130*/  @P0 BRA `(.L_x_12) ;  /* 0x0000000000140947 */ /* 0x002fea0003800000 */
[----:B------:R-:W-:Y:S01]  /*0140*/  IMAD.WIDE.U32 R6, R13, 0x4, R4 ;  /* 0x000000040d067825 */ /* 0x000fe200078e0004 */
[----:B0-----:R-:W2:Y:S05]  /*0150*/  LDG.E R9, desc[UR4][R4.64] ;  /* 0x0000000404097981 */ /* 0x001eaa000c1e1900 */
[----:B------:R-:W2:Y:S02]  /*0160*/  LDG.E R6, desc[UR4][R6.64] ;  /* 0x0000000406067981 */ /* 0x000ea4000c1e1900 */
[----:B--2---:R-:W-:-:S05]  /*0170*/  IADD3 R9, PT, PT, R6, R9, RZ ;  /* 0x0000000906097210 */ /* 0x004fca0007ffe0ff */
[----:B------:R1:W-:Y:S02]  /*0180*/  STG.E desc[UR4][R4.64], R9 ;  /* 0x0000000904007986 */ /* 0x0003e4000c101904 */
.L_x_12:
[----:B0-----:R-:W-:Y:S05]  /*0190*/  BSYNC.RECONVERGENT B0 ;  /* 0x0000000000007941 */ /* 0x001fea0003800200 */
.L_x_11:
[----:B------:R-:W-:Y:S01]  /*01a0*/  BAR.SYNC.DEFER_BLOCKING 0x0 ;  /* 0x0000000000007b1d */ /* 0x000fe20000010000 */
[----:B------:R-:W-:Y:S02]  /*01b0*/  ISETP.GT.U32.AND P0, PT, R0, 0x3, PT ;  /* 0x000000030000780c */ /* 0x000fe40003f04070 */
[----:B------:R-:W-:-:S11]  /*01c0*/  MOV R0, R13 ;  /* 0x0000000d00007202 */ /* 0x000fd60000000f00 */
[----:B------:R-:W-:Y:S05]  /*01d0*/  @P0 BRA `(.L_x_13) ;  /* 0xfffffffc00c80947 */ /* 0x000fea000383ffff */
.L_x_10:
[----:B------:R-:W-:-:S13]  /*01e0*/  ISETP.NE.AND P0, PT, R8, RZ, PT ;  /* 0x000000ff0800720c */ /* 0x000fda0003f05270 */
[----:B0-----:R-:W-:Y:S05]  /*01f0*/  @P0 EXIT ;  /* 0x000000000000094d */ /* 0x001fea0003800000 */
[----:B------:R-:W2:Y:S01]  /*0200*/  LDG.E R3, desc[UR4][R2.64] ;  /* 0x0000000402037981 */ /* 0x000ea2000c1e1900 */
[----:B-1----:R-:W0:Y:S02]  /*0210*/  LDC.64 R4, c[0x0][0x388] ;  /* 0x0000e200ff047b82 */ /* 0x002e240000000a00 */
[----:B0-----:R-:W-:-:S05]  /*0220*/  IMAD.WIDE.U32 R4, R11, 0x4, R4 ;  /* 0x000000040b047825 */ /* 0x001fca00078e0004 */
[----:B--2---:R-:W-:Y:S01]  /*0230*/  STG.E desc[UR4][R4.64], R3 ;  /* 0x0000000304007986 */ /* 0x004fe2000c101904 */
[----:B------:R-:W-:Y:S05]  /*0240*/  EXIT ;  /* 0x000000000000794d */ /* 0x000fea0003800000 */
.L_x_14:
        /* <DEDUP_REMOVED lines=11> */
.L_x_27:


//--------------------- .text._Z20reduceNeighboredLessPiS_j --------------------------
	.section	.text._Z20reduceNeighboredLessPiS_j,"ax",@progbits
	.align	128
        .global         _Z20reduceNeighboredLessPiS_j
        .type           _Z20reduceNeighboredLessPiS_j,@function
        .size           _Z20reduceNeighboredLessPiS_j,(.L_x_28 - _Z20reduceNeighboredLessPiS_j)
        .other          _Z20reduceNeighboredLessPiS_j,@"STO_CUDA_ENTRY STV_DEFAULT"
_Z20reduceNeighboredLessPiS_j:
.text._Z20reduceNeighboredLessPiS_j:
[----:B------:R-:W-:Y:S01]  /*0000*/  LDC R1, c[0x0][0x37c] ;  /* 0x0000df00ff017b82 */ /* 0x000fe20000000800 */
[----:B------:R-:W0:Y:S01]  /*0010*/  S2R R11, SR_CTAID.X ;  /* 0x00000000000b7919 */ /* 0x000e220000002500 */
[----:B------:R-:W0:Y:S01]  /*0020*/  LDCU UR6, c[0x0][0x360] ;  /* 0x00006c00ff0677ac */ /* 0x000e220008000800 */
[----:B------:R-:W1:Y:S01]  /*0030*/  S2R R0, SR_TID.X ;  /* 0x0000000000007919 */ /* 0x000e620000002100 */
[----:B------:R-:W2:Y:S01]  /*0040*/  LDCU UR4, c[0x0][0x390] ;  /* 0x00007200ff0477ac */ /* 0x000ea20008000800 */
[----:B0-----:R-:W-:-:S05]  /*0050*/  IMAD R5, R11, UR6, RZ ;  /* 0x000000060b057c24 */ /* 0x001fca000f8e02ff */
[----:B-1----:R-:W-:-:S04]  /*0060*/  IADD3 R2, PT, PT, R5, R0, RZ ;  /* 0x0000000005027210 */ /* 0x002fc80007ffe0ff */
[----:B--2---:R-:W-:Y:S02]  /*0070*/  ISETP.GE.U32.AND P0, PT, R2, UR4, PT ;  /* 0x0000000402007c0c */ /* 0x004fe4000bf06070 */
[----:B------:R-:W0:Y:S11]  /*0080*/  LDC.64 R2, c[0x0][0x380] ;  /* 0x0000e000ff027b82 */ /* 0x000e360000000a00 */
[----:B------:R-:W-:Y:S05]  /*0090*/  @P0 EXIT ;  /* 0x000000000000094d */ /* 0x000fea0003800000 */
[----:B------:R-:W-:Y:S01]  /*00a0*/  UISETP.GE.U32.AND UP0, UPT, UR6, 0x2, UPT ;  /* 0x000000020600788c */ /* 0x000fe2000bf06070 */
[----:B0-----:R-:W-:Y:S01]  /*00b0*/  IMAD.WIDE.U32 R2, R5, 0x4, R2 ;  /* 0x0000000405027825 */ /* 0x001fe200078e0002 */
[----:B------:R-:W0:Y:S07]  /*00c0*/  LDCU.64 UR8, c[0x0][0x358] ;  /* 0x00006b00ff0877ac */ /* 0x000e2e0008000a00 */
[----:B------:R-:W-:Y:S05]  /*00d0*/  BRA.U !UP0, `(.L_x_15) ;  /* 0x0000000108487547 */ /* 0x000fea000b800000 */
[----:B------:R-:W-:-:S05]  /*00e0*/  UMOV UR4, 0x1 ;  /* 0x0000000100047882 */ /* 0x000fca0000000000 */
.L_x_18:
[----:B------:R-:W-:Y:S01]  /*00f0*/  USHF.L.U32 UR5, UR4, 0x1, URZ ;  /* 0x0000000104057899 */ /* 0x000fe200080006ff */
[----:B------:R-:W-:Y:S05]  /*0100*/  BSSY.RECONVERGENT B0, `(.L_x_16) ;  /* 0x000000b000007945 */ /* 0x000fea0003800200 */
[----:B-1----:R-:W-:-:S05]  /*0110*/  IMAD R7, R0, UR5, RZ ;  /* 0x0000000500077c24 */ /* 0x002fca000f8e02ff */
[----:B------:R-:W-:-:S13]  /*0120*/  ISETP.GE.U32.AND P0, PT, R7, UR6, PT ;  /* 0x0000000607007c0c */ /* 0x000fda000bf06070 */
[----:B------:R-:W-:Y:S05]  /*0130*/  @P0 BRA `(.L_x_17) ;  /* 0x00000000001c0947 */ /* 0x000fea0003800000 */
[C---:B------:R-:W-:Y:S01]  /*0140*/  IADD3 R5, PT, PT, R7.reuse, UR4, RZ ;  /* 0x0000000407057c10 */ /* 0x040fe2000fffe0ff */
[----:B------:R-:W-:-:S04]  /*0150*/  IMAD.WIDE.U32 R6, R7, 0x4, R2 ;  /* 0x0000000407067825 */ /* 0x000fc800078e0002 */
[----:B------:R-:W-:Y:S01]  /*0160*/  IMAD.WIDE.U32 R4, R5, 0x4, R2 ;  /* 0x0000000405047825 */ /* 0x000fe200078e0002 */
[----:B0-----:R-:W2:Y:S05]  /*0170*/  LDG.E R9, desc[UR8][R6.64] ;  /* 0x0000000806097981 */ /* 0x001eaa000c1e1900 */
[----:B------:R-:W2:Y:S02]  /*0180*/  LDG.E R4, desc[UR8][R4.64] ;  /* 0x0000000804047981 */ /* 0x000ea4000c1e1900 */
[----:B--2---:R-:W-:-:S05]  /*0190*/  IADD3 R9, PT, PT, R4, R9, RZ ;  /* 0x0000000904097210 */ /* 0x004fca0007ffe0ff */
[----:B------:R1:W-:Y:S02]  /*01a0*/  STG.E desc[UR8][R6.64], R9 ;  /* 0x0000000906007986 */ /* 0x0003e4000c101908 */
.L_x_17:
[----:B0-----:R-:W-:Y:S05]  /*01b0*/  BSYNC.RECONVERGENT B0 ;  /* 0x0000000000007941 */ /* 0x001fea0003800200 */
.L_x_16:
[----:B------:R-:W-:Y:S01]  /*01c0*/  BAR.SYNC.DEFER_BLOCKING 0x0 ;  /* 0x0000000000007b1d */ /* 0x000fe20000010000 */
[----:B------:R-:W-:-:S05]  /*01d0*/  UISETP.GE.U32.AND UP0, UPT, UR5, UR6, UPT ;  /* 0x000000060500728c */ /* 0x000fca000bf06070 */
[----:B------:R-:W-:-:S04]  /*01e0*/  UMOV UR4, UR5 ;  /* 0x0000000500047c82 */ /* 0x000fc80008000000 */
[----:B------:R-:W-:Y:S05]  /*01f0*/  BRA.U !UP0, `(.L_x_18) ;  /* 0xfffffffd08bc7547 */ /* 0x000fea000b83ffff */
.L_x_15:
[----:B------:R-:W-:-:S13]  /*0200*/  ISETP.NE.AND P0, PT, R0, RZ, PT ;  /* 0x000000ff0000720c */ /* 0x000fda0003f05270 */
[----:B0-----:R-:W-:Y:S05]  /*0210*/  @P0 EXIT ;  /* 0x000000000000094d */ /* 0x001fea0003800000 */
[----:B------:R-:W2:Y:S01]  /*0220*/  LDG.E R3, desc[UR8][R2.64] ;  /* 0x0000000802037981 */ /* 0x000ea2000c1e1900 */
[----:B------:R-:W0:Y:S02]  /*0230*/  LDC.64 R4, c[0x0][0x388] ;  /* 0x0000e200ff047b82 */ /* 0x000e240000000a00 */
[----:B0-----:R-:W-:-:S05]  /*0240*/  IMAD.WIDE.U32 R4, R11, 0x4, R4 ;  /* 0x000000040b047825 */ /* 0x001fca00078e0004 */
[----:B--2---:R-:W-:Y:S01]  /*0250*/  STG.E desc[UR8][R4.64], R3 ;  /* 0x0000000304007986 */ /* 0x004fe2000c101908 */
[----:B------:R-:W-:Y:S05]  /*0260*/  EXIT ;  /* 0x000000000000794d */ /* 0x000fea0003800000 */
.L_x_19:
        /* <DEDUP_REMOVED lines=9> */
.L_x_28:


//--------------------- .text._Z16reduceNeighboredPiS_j --------------------------
	.section	.text._Z16reduceNeighboredPiS_j,"ax",@progbits
	.align	128
        .global         _Z16reduceNeighboredPiS_j
        .type           _Z16reduceNeighboredPiS_j,@function
        .size           _Z16reduceNeighboredPiS_j,(.L_x_29 - _Z16reduceNeighboredPiS_j)
        .other          _Z16reduceNeighboredPiS_j,@"STO_CUDA_ENTRY STV_DEFAULT"
_Z16reduceNeighboredPiS_j:
.text._Z16reduceNeighboredPiS_j:
[----:B------:R-:W-:Y:S01]  /*0000*/  LDC R1, c[0x0][0x37c] ;  /* 0x0000df00ff017b82 */ /* 0x000fe20000000800 */
[----:B------:R-:W0:Y:S01]  /*0010*/  S2R R13, SR_CTAID.X ;  /* 0x00000000000d7919 */ /* 0x000e220000002500 */
[----:B------:R-:W0:Y:S06]  /*0020*/  LDCU UR4, c[0x0][0x360] ;  /* 0x00006c00ff0477ac */ /* 0x000e2c0008000800 */
[----:B------:R-:W1:Y:S01]  /*0030*/  LDC.64 R2, c[0x0][0x380] ;  /* 0x0000e000ff027b82 */ /* 0x000e620000000a00 */
[----:B------:R-:W2:Y:S01]  /*0040*/  S2R R11, SR_TID.X ;  /* 0x00000000000b7919 */ /* 0x000ea20000002100 */
[----:B------:R-:W3:Y:S01]  /*0050*/  LDCU UR5, c[0x0][0x390] ;  /* 0x00007200ff0577ac */ /* 0x000ee20008000800 */
[----:B0-----:R-:W-:-:S05]  /*0060*/  IMAD R5, R13, UR4, RZ ;  /* 0x000000040d057c24 */ /* 0x001fca000f8e02ff */
[----:B--2---:R-:W-:-:S04]  /*0070*/  IADD3 R0, PT, PT, R5, R11, RZ ;  /* 0x0000000b05007210 */ /* 0x004fc80007ffe0ff */
[----:B---3--:R-:W-:-:S13]  /*0080*/  ISETP.GE.U32.AND P0, PT, R0, UR5, PT ;  /* 0x0000000500007c0c */ /* 0x008fda000bf06070 */
[----:B-1----:R-:W-:Y:S05]  /*0090*/  @P0 EXIT ;  /* 0x000000000000094d */ /* 0x002fea0003800000 */
[----:B------:R-:W-:Y:S01]  /*00a0*/  UISETP.GE.U32.AND UP0, UPT, UR4, 0x2, UPT ;  /* 0x000000020400788c */ /* 0x000fe2000bf06070 */
[----:B------:R-:W-:Y:S01]  /*00b0*/  IMAD.WIDE.U32 R2, R5, 0x4, R2 ;  /* 0x0000000405027825 */ /* 0x000fe200078e0002 */
[----:B------:R-:W0:Y:S07]  /*00c0*/  LDCU.64 UR6, c[0x0][0x358] ;  /* 0x00006b00ff0677ac */ /* 0x000e2e0008000a00 */
[----:B------:R-:W-:Y:S05]  /*00d0*/  BRA.U !UP0, `(.L_x_20) ;  /* 0x0000000108447547 */ /* 0x000fea000b800000 */
[----:B------:R-:W-:Y:S02]  /*00e0*/  HFMA2 R7, -RZ, RZ, 0, 5.9604644775390625e-08 ;  /* 0x00000001ff077431 */ /* 0x000fe400000001ff */
[----:B------:R-:W-:-:S07]  /*00f0*/  IMAD.WIDE.U32 R4, R11, 0x4, R2 ;  /* 0x000000040b047825 */ /* 0x000fce00078e0002 */
.L_x_23:
[----:B------:R-:W-:Y:S01]  /*0100*/  SHF.L.U32 R8, R7, 0x1, RZ ;  /* 0x0000000107087819 */ /* 0x000fe200000006ff */
[----:B------:R-:W-:Y:S04]  /*0110*/  BSSY.RECONVERGENT B0, `(.L_x_21) ;  /* 0x0000009000007945 */ /* 0x000fe80003800200 */
[----:B------:R-:W-:-:S05]  /*0120*/  VIADD R0, R8, 0xffffffff ;  /* 0xffffffff08007836 */ /* 0x000fca0000000000 */
[----:B------:R-:W-:-:S13]  /*0130*/  LOP3.LUT P0, RZ, R0, R11, RZ, 0xc0, !PT ;  /* 0x0000000b00ff7212 */ /* 0x000fda000780c0ff */
[----:B-1----:R-:W-:Y:S05]  /*0140*/  @P0 BRA `(.L_x_22) ;  /* 0x0000000000140947 */ /* 0x002fea0003800000 */
[----:B------:R-:W-:Y:S01]  /*0150*/  IMAD.WIDE R6, R7, 0x4, R4 ;  /* 0x0000000407067825 */ /* 0x000fe200078e0204 */
[----:B0-----:R-:W2:Y:S05]  /*0160*/  LDG.E R9, desc[UR6][R4.64] ;  /* 0x0000000604097981 */ /* 0x001eaa000c1e1900 */
[----:B------:R-:W2:Y:S02]  /*0170*/  LDG.E R6, desc[UR6][R6.64] ;  /* 0x0000000606067981 */ /* 0x000ea4000c1e1900 */
[----:B--2---:R-:W-:-:S05]  /*0180*/  IADD3 R9, PT, PT, R6, R9, RZ ;  /* 0x0000000906097210 */ /* 0x004fca0007ffe0ff */
[----:B------:R1:W-:Y:S02]  /*0190*/  STG.E desc[UR6][R4.64], R9 ;  /* 0x0000000904007986 */ /* 0x0003e4000c101906 */
.L_x_22:
[----:B0-----:R-:W-:Y:S05]  /*01a0*/  BSYNC.RECONVERGENT B0 ;  /* 0x0000000000007941 */ /* 0x001fea0003800200 */
.L_x_21:
[----:B------:R-:W-:Y:S01]  /*01b0*/  BAR.SYNC.DEFER_BLOCKING 0x0 ;  /* 0x0000000000007b1d */ /* 0x000fe20000010000 */
[----:B------:R-:W-:Y:S01]  /*01c0*/  ISETP.GE.U32.AND P0, PT, R8, UR4, PT ;  /* 0x0000000408007c0c */ /* 0x000fe2000bf06070 */
[----:B------:R-:W-:-:S12]  /*01d0*/  IMAD.MOV.U32 R7, RZ, RZ, R8 ;  /* 0x000000ffff077224 */ /* 0x000fd800078e0008 */
[----:B------:R-:W-:Y:S05]  /*01e0*/  @!P0 BRA `(.L_x_23) ;  /* 0xfffffffc00c48947 */ /* 0x000fea000383ffff */
.L_x_20:
[----:B------:R-:W-:-:S13]  /*01f0*/  ISETP.NE.AND P0, PT, R11, RZ, PT ;  /* 0x000000ff0b00720c */ /* 0x000fda0003f05270 */
[----:B0-----:R-:W-:Y:S05]  /*0200*/  @P0 EXIT ;  /* 0x000000000000094d */ /* 0x001fea0003800000 */
[----:B------:R-:W2:Y:S01]  /*0210*/  LDG.E R3, desc[UR6][R2.64] ;  /* 0x0000000602037981 */ /* 0x000ea2000c1e1900 */
[----:B-1----:R-:W0:Y:S02]  /*0220*/  LDC.64 R4, c[0x0][0x388] ;  /* 0x0000e200ff047b82 */ /* 0x002e240000000a00 */
[----:B0-----:R-:W-:-:S05]  /*0230*/  IMAD.WIDE.U32 R4, R13, 0x4, R4 ;  /* 0x000000040d047825 */ /* 0x001fca00078e0004 */
[----:B--2---:R-:W-:Y:S01]  /*0240*/  STG.E desc[UR6][R4.64], R3 ;  /* 0x0000000304007986 */ /* 0x004fe2000c101906 */
[----:B------:R-:W-:Y:S05]  /*0250*/  EXIT ;  /* 0x000000000000794d */ /* 0x000fea0003800000 */
.L_x_24:
        /* <DEDUP_REMOVED lines=10> */
.L_x_29:


//--------------------- .nv.shared.reserved.0     --------------------------
	.section	.nv.shared.reserved.0,"aw",@nobits
	.weak		__nv_reservedSMEM_offset_0_alias
	.size		__nv_reservedSMEM_offset_0_alias, 0, 64
	.other		__nv_reservedSMEM_offset_0_alias,@"STO_CUDA_RESERVED_SHARED STV_DEFAULT"
__nv_reservedSMEM_offset_0_alias:
	.zero		0
	.zero		64


//--------------------- .nv.constant0._Z16reduceUnrolling4PiS_j --------------------------
	.section	.nv.constant0._Z16reduceUnrolling4PiS_j,"a",@progbits
	.sectionflags	@""
	.align	4
.nv.constant0._Z16reduceUnrolling4PiS_j:
	.zero		916


//--------------------- .nv.constant0._Z16reduceUnrolling2PiS_j --------------------------
	.section	.nv.constant0._Z16reduceUnrolling2PiS_j,"a",@progbits
	.sectionflags	@""
	.align	4
.nv.constant0._Z16reduceUnrolling2PiS_j:
	.zero		916


//--------------------- .nv.constant0._Z17reduceInterleavedPiS_j --------------------------
	.section	.nv.constant0._Z17reduceInterleavedPiS_j,"a",@progbits
	.sectionflags	@""
	.align	4
.nv.constant0._Z17reduceInterleavedPiS_j:
	.zero		916


//--------------------- .nv.constant0._Z20reduceNeighboredLessPiS_j --------------------------
	.section	.nv.constant0._Z20reduceNeighboredLessPiS_j,"a",@progbits
	.sectionflags	@""
	.align	4
.nv.constant0._Z20reduceNeighboredLessPiS_j:
	.zero		916


//--------------------- .nv.constant0._Z16reduceNeighboredPiS_j --------------------------
	.section	.nv.constant0._Z16reduceNeighboredPiS_j,"a",@progbits
	.sectionflags	@""
	.align	4
.nv.constant0._Z16reduceNeighboredPiS_j:
	.zero		916


//--------------------- SYMBOLS --------------------------

	.type		.nv.reservedSmem.offset0,@object
	.size		.nv.reservedSmem.offset0,0x4
